//
// Generated by NVIDIA NVVM Compiler
//
// Compiler Build ID: CL-36424714
// Cuda compilation tools, release 13.0, V13.0.88
// Based on NVVM 20.0.0
//

.version 9.0
.target sm_100
.address_size 64

	// .globl	complexToPolar

.visible .entry complexToPolar(
	.param .u64 .ptr .align 1 complexToPolar_param_0,
	.param .u64 .ptr .align 1 complexToPolar_param_1,
	.param .u32 complexToPolar_param_2
)
{
	.reg .pred 	%p<7>;
	.reg .b32 	%r<11>;
	.reg .b32 	%f<36>;
	.reg .b64 	%rd<8>;

	ld.param.u64 	%rd1, [complexToPolar_param_0];
	ld.param.u64 	%rd2, [complexToPolar_param_1];
	ld.param.u32 	%r2, [complexToPolar_param_2];
	mov.u32 	%r3, %ctaid.y;
	mov.u32 	%r4, %nctaid.x;
	mov.u32 	%r5, %ctaid.x;
	mad.lo.s32 	%r6, %r3, %r4, %r5;
	mov.u32 	%r7, %ntid.x;
	mov.u32 	%r8, %tid.x;
	mad.lo.s32 	%r1, %r6, %r7, %r8;
	setp.ge.s32 	%p1, %r1, %r2;
	@%p1 bra 	$L__BB0_2;
	cvta.to.global.u64 	%rd3, %rd2;
	cvta.to.global.u64 	%rd4, %rd1;
	shl.b32 	%r9, %r1, 1;
	mul.wide.s32 	%rd5, %r9, 4;
	add.s64 	%rd6, %rd3, %rd5;
	ld.global.nc.f32 	%f1, [%rd6];
	ld.global.nc.f32 	%f2, [%rd6+4];
	mul.f32 	%f3, %f2, %f2;
	fma.rn.f32 	%f4, %f1, %f1, %f3;
	sqrt.rn.f32 	%f5, %f4;
	abs.f32 	%f6, %f1;
	abs.f32 	%f7, %f2;
	setp.gt.f32 	%p2, %f7, %f6;
	selp.f32 	%f8, %f7, %f6, %p2;
	selp.f32 	%f9, %f6, %f7, %p2;
	div.rn.f32 	%f10, %f9, %f8;
	mul.f32 	%f11, %f10, %f10;
	fma.rn.f32 	%f12, %f11, 0f3B33710B, 0fBC807748;
	fma.rn.f32 	%f13, %f12, %f11, 0f3D2CDAB2;
	fma.rn.f32 	%f14, %f13, %f11, 0fBD992D10;
	fma.rn.f32 	%f15, %f14, %f11, 0f3DD9EA6C;
	fma.rn.f32 	%f16, %f15, %f11, 0fBE117CB1;
	fma.rn.f32 	%f17, %f16, %f11, 0f3E4CBCE0;
	fma.rn.f32 	%f18, %f17, %f11, 0fBEAAAA7D;
	mul.f32 	%f19, %f11, %f18;
	fma.rn.f32 	%f20, %f19, %f10, %f10;
	neg.f32 	%f21, %f20;
	fma.rn.f32 	%f22, 0f3F6EE581, 0f3FD774EB, %f21;
	selp.f32 	%f23, %f22, %f20, %p2;
	selp.f32 	%f24, 0f3F6EE581, 0f3FEEE581, %p2;
	selp.f32 	%f25, %f20, %f21, %p2;
	mov.b32 	%r10, %f1;
	fma.rn.f32 	%f26, %f24, 0f3FD774EB, %f25;
	setp.lt.s32 	%p3, %r10, 0;
	selp.f32 	%f27, %f26, %f23, %p3;
	add.f32 	%f28, %f6, %f7;
	setp.eq.f32 	%p4, %f8, 0f00000000;
	selp.f32 	%f29, 0f40490FDB, 0f00000000, %p3;
	setp.eq.f32 	%p5, %f6, %f7;
	selp.f32 	%f30, 0f4016CBE4, 0f3F490FDB, %p3;
	selp.f32 	%f31, %f30, %f27, %p5;
	selp.f32 	%f32, %f29, %f31, %p4;
	abs.f32 	%f33, %f28;
	setp.nan.f32 	%p6, %f33, %f33;
	copysign.f32 	%f34, %f2, %f32;
	selp.f32 	%f35, %f28, %f34, %p6;
	add.s64 	%rd7, %rd4, %rd5;
	st.global.f32 	[%rd7], %f5;
	st.global.f32 	[%rd7+4], %f35;
$L__BB0_2:
	ret;

}


// ===== COMPILED SASS (sm_100) =====

	.target	sm_100

	.elftype	@"ET_EXEC"


//--------------------- .note.nv.tkinfo           --------------------------
	.section	.note.nv.tkinfo,"",@"SHT_NOTE"
	.sectionflags	@"SHF_NOTE_NV_TKINFO"
	.tkinfo
        /*0018*/ 	.word	0x00000002
        /*0030*/ 	.string	""
        /*0030*/ 	.string	"ptxas"
        /*0030*/ 	.string	"Cuda compilation tools, release 13.0, V13.0.88"
        /*0030*/ 	.string	"Build cuda_13.0.r13.0/compiler.36424714_0"
        /*0030*/ 	.string	"-arch sm_100 -m 64 "



//--------------------- .note.nv.cuinfo           --------------------------
	.section	.note.nv.cuinfo,"",@"SHT_NOTE"
	.sectionflags	@"SHF_NOTE_NV_CUINFO"
        /*0018*/ 	.short	0x0002
        /*001a*/ 	.short	0x0064
        /*001c*/ 	.short	0x0082
	.zero		2


//--------------------- .nv.info                  --------------------------
	.section	.nv.info,"",@"SHT_CUDA_INFO"
	.align	4


	//----- nvinfo : EIATTR_REGCOUNT
	.align		4
        /*0000*/ 	.byte	0x04, 0x2f
        /*0002*/ 	.short	(.L_1 - .L_0)
	.align		4
.L_0:
        /*0004*/ 	.word	index@(complexToPolar)
        /*0008*/ 	.word	0x00000014


	//----- nvinfo : EIATTR_FRAME_SIZE
	.align		4
.L_1:
        /*000c*/ 	.byte	0x04, 0x11
        /*000e*/ 	.short	(.L_3 - .L_2)
	.align		4
.L_2:
        /*0010*/ 	.word	index@($__internal_1_$__cuda_sm3x_div_rn_noftz_f32_slowpath)
        /*0014*/ 	.word	0x00000000


	//----- nvinfo : EIATTR_FRAME_SIZE
	.align		4
.L_3:
        /*0018*/ 	.byte	0x04, 0x11
        /*001a*/ 	.short	(.L_5 - .L_4)
	.align		4
.L_4:
        /*001c*/ 	.word	index@($__internal_0_$__cuda_sm20_sqrt_rn_f32_slowpath)
        /*0020*/ 	.word	0x00000000


	//----- nvinfo : EIATTR_FRAME_SIZE
	.align		4
.L_5:
        /*0024*/ 	.byte	0x04, 0x11
        /*0026*/ 	.short	(.L_7 - .L_6)
	.align		4
.L_6:
        /*0028*/ 	.word	index@(complexToPolar)
        /*002c*/ 	.word	0x00000000


	//----- nvinfo : EIATTR_MIN_STACK_SIZE
	.align		4
.L_7:
        /*0030*/ 	.byte	0x04, 0x12
        /*0032*/ 	.short	(.L_9 - .L_8)
	.align		4
.L_8:
        /*0034*/ 	.word	index@(complexToPolar)
        /*0038*/ 	.word	0x00000000
.L_9:


//--------------------- .nv.compat                --------------------------
	.section	.nv.compat,"",@"SHT_CUDA_COMPAT_INFO"
	.align	4
        /*0000*/ 	.byte	0x02, 0x09, 0x00, 0x00, 0x02, 0x02, 0x01, 0x00, 0x02, 0x05, 0x05, 0x00, 0x03, 0x07, 0x01, 0x01
        /*0010*/ 	.byte	0x02, 0x03, 0x00, 0x00, 0x02, 0x06, 0x01, 0x00, 0x04, 0x0b, 0x08, 0x00, 0x01, 0x00, 0x00, 0x00
        /*0020*/ 	.byte	0x00, 0x00, 0x00, 0x00


//--------------------- .nv.info.complexToPolar   --------------------------
	.section	.nv.info.complexToPolar,"",@"SHT_CUDA_INFO"
	.sectionflags	@""
	.align	4


	//----- nvinfo : EIATTR_CUDA_API_VERSION
	.align		4
        /*0000*/ 	.byte	0x04, 0x37
        /*0002*/ 	.short	(.L_11 - .L_10)
.L_10:
        /*0004*/ 	.word	0x00000082


	//----- nvinfo : EIATTR_KPARAM_INFO
	.align		4
.L_11:
        /*0008*/ 	.byte	0x04, 0x17
        /*000a*/ 	.short	(.L_13 - .L_12)
.L_12:
        /*000c*/ 	.word	0x00000000
        /*0010*/ 	.short	0x0002
        /*0012*/ 	.short	0x0010
        /*0014*/ 	.byte	0x00, 0xf0, 0x11, 0x00


	//----- nvinfo : EIATTR_KPARAM_INFO
	.align		4
.L_13:
        /*0018*/ 	.byte	0x04, 0x17
        /*001a*/ 	.short	(.L_15 - .L_14)
.L_14:
        /*001c*/ 	.word	0x00000000
        /*0020*/ 	.short	0x0001
        /*0022*/ 	.short	0x0008
        /*0024*/ 	.byte	0x00, 0xf5, 0x21, 0x00


	//----- nvinfo : EIATTR_KPARAM_INFO
	.align		4
.L_15:
        /*0028*/ 	.byte	0x04, 0x17
        /*002a*/ 	.short	(.L_17 - .L_16)
.L_16:
        /*002c*/ 	.word	0x00000000
        /*0030*/ 	.short	0x0000
        /*0032*/ 	.short	0x0000
        /*0034*/ 	.byte	0x00, 0xf5, 0x21, 0x00


	//----- nvinfo : EIATTR_SPARSE_MMA_MASK
	.align		4
.L_17:
        /*0038*/ 	.byte	0x03, 0x50
        /*003a*/ 	.short	0x0000


	//----- nvinfo : EIATTR_MAXREG_COUNT
	.align		4
        /*003c*/ 	.byte	0x03, 0x1b
        /*003e*/ 	.short	0x00ff


	//----- nvinfo : EIATTR_MERCURY_ISA_VERSION
	.align		4
        /*0040*/ 	.byte	0x03, 0x5f
        /*0042*/ 	.short	0x0101


	//----- nvinfo : EIATTR_VRC_CTA_INIT_COUNT
	.align		4
        /*0044*/ 	.byte	0x02, 0x4a
	.zero		1
	.zero		1


	//----- nvinfo : EIATTR_EXIT_INSTR_OFFSETS
	.align		4
        /*0048*/ 	.byte	0x04, 0x1c
        /*004a*/ 	.short	(.L_19 - .L_18)


	//   ....[0]....
.L_18:
        /*004c*/ 	.word	0x000000a0


	//   ....[1]....
        /*0050*/ 	.word	0x00000500


	//----- nvinfo : EIATTR_CRS_STACK_SIZE
	.align		4
.L_19:
        /*0054*/ 	.byte	0x04, 0x1e
        /*0056*/ 	.short	(.L_21 - .L_20)
.L_20:
        /*0058*/ 	.word	0x00000000


	//----- nvinfo : EIATTR_CBANK_PARAM_SIZE
	.align		4
.L_21:
        /*005c*/ 	.byte	0x03, 0x19
        /*005e*/ 	.short	0x0014


	//----- nvinfo : EIATTR_PARAM_CBANK
	.align		4
        /*0060*/ 	.byte	0x04, 0x0a
        /*0062*/ 	.short	(.L_23 - .L_22)
	.align		4
.L_22:
        /*0064*/ 	.word	index@(.nv.constant0.complexToPolar)
        /*0068*/ 	.short	0x0380
        /*006a*/ 	.short	0x0014


	//----- nvinfo : EIATTR_SW_WAR
	.align		4
.L_23:
        /*006c*/ 	.byte	0x04, 0x36
        /*006e*/ 	.short	(.L_25 - .L_24)
.L_24:
        /*0070*/ 	.word	0x00000008
.L_25:


//--------------------- .nv.callgraph             --------------------------
	.section	.nv.callgraph,"",@"SHT_CUDA_CALLGRAPH"
	.align	4
	.sectionentsize	8
	.align		4
        /*0000*/ 	.word	0x00000000
	.align		4
        /*0004*/ 	.word	0xffffffff
	.align		4
        /*0008*/ 	.word	0x00000000
	.align		4
        /*000c*/ 	.word	0xfffffffe
	.align		4
        /*0010*/ 	.word	0x00000000
	.align		4
        /*0014*/ 	.word	0xfffffffd
	.align		4
        /*0018*/ 	.word	0x00000000
	.align		4
        /*001c*/ 	.word	0xfffffffc


//--------------------- .text.complexToPolar      --------------------------
	.section	.text.complexToPolar,"ax",@progbits
	.align	128
        .global         complexToPolar
        .type           complexToPolar,@function
        .size           complexToPolar,(.L_x_19 - complexToPolar)
        .other          complexToPolar,@"STO_CUDA_ENTRY STV_DEFAULT"
complexToPolar:
.text.complexToPolar:
[----:B------:R-:W-:Y:S01]  /*0000*/  LDC R1, c[0x0][0x37c] ;  /* 0x0000df00ff017b82 */ /* 0x000fe20000000800 */
[----:B------:R-:W0:Y:S07]  /*0010*/  S2R R3, SR_TID.X ;  /* 0x0000000000037919 */ /* 0x000e2e0000002100 */
[----:B------:R-:W-:Y:S01]  /*0020*/  S2UR UR4, SR_CTAID.Y ;  /* 0x00000000000479c3 */ /* 0x000fe20000002600 */
[----:B------:R-:W1:Y:S01]  /*0030*/  LDCU UR5, c[0x0][0x370] ;  /* 0x00006e00ff0577ac */ /* 0x000e620008000800 */
[----:B------:R-:W2:Y:S06]  /*0040*/  LDCU UR7, c[0x0][0x390] ;  /* 0x00007200ff0777ac */ /* 0x000eac0008000800 */
[----:B------:R-:W1:Y:S08]  /*0050*/  S2UR UR6, SR_CTAID.X ;  /* 0x00000000000679c3 */ /* 0x000e700000002500 */
[----:B------:R-:W0:Y:S01]  /*0060*/  LDC R2, c[0x0][0x360] ;  /* 0x0000d800ff027b82 */ /* 0x000e220000000800 */
[----:B-1----:R-:W-:-:S06]  /*0070*/  UIMAD UR4, UR4, UR5, UR6 ;  /* 0x00000005040472a4 */ /* 0x002fcc000f8e0206 */
[----:B0-----:R-:W-:-:S05]  /*0080*/  IMAD R2, R2, UR4, R3 ;  /* 0x0000000402027c24 */ /* 0x001fca000f8e0203 */
[----:B--2---:R-:W-:-:S13]  /*0090*/  ISETP.GE.AND P0, PT, R2, UR7, PT ;  /* 0x0000000702007c0c */ /* 0x004fda000bf06270 */
[----:B------:R-:W-:Y:S05]  /*00a0*/  @P0 EXIT ;  /* 0x000000000000094d */ /* 0x000fea0003800000 */
[----:B------:R-:W0:Y:S01]  /*00b0*/  LDC.64 R6, c[0x0][0x388] ;  /* 0x0000e200ff067b82 */ /* 0x000e220000000a00 */
[----:B------:R-:W1:Y:S01]  /*00c0*/  LDCU.64 UR4, c[0x0][0x358] ;  /* 0x00006b00ff0477ac */ /* 0x000e620008000a00 */
[----:B------:R-:W-:-:S04]  /*00d0*/  IMAD.SHL.U32 R2, R2, 0x2, RZ ;  /* 0x0000000202027824 */ /* 0x000fc800078e00ff */
[----:B0-----:R-:W-:-:S05]  /*00e0*/  IMAD.WIDE R6, R2, 0x4, R6 ;  /* 0x0000000402067825 */ /* 0x001fca00078e0206 */
[----:B-1----:R-:W2:Y:S04]  /*00f0*/  LDG.E.CONSTANT R4, desc[UR4][R6.64+0x4] ;  /* 0x0000040406047981 */ /* 0x002ea8000c1e9900 */
[----:B------:R-:W3:Y:S01]  /*0100*/  LDG.E.CONSTANT R5, desc[UR4][R6.64] ;  /* 0x0000000406057981 */ /* 0x000ee2000c1e9900 */
[----:B------:R-:W-:Y:S01]  /*0110*/  BSSY.RECONVERGENT B0, `(.L_x_0) ;  /* 0x000000f000007945 */ /* 0x000fe20003800200 */
[----:B--2---:R-:W-:-:S04]  /*0120*/  FMUL R0, R4, R4 ;  /* 0x0000000404007220 */ /* 0x004fc80000400000 */
[----:B---3--:R-:W-:-:S04]  /*0130*/  FFMA R0, R5, R5, R0 ;  /* 0x0000000505007223 */ /* 0x008fc80000000000 */
[----:B------:R-:W-:Y:S01]  /*0140*/  VIADD R8, R0, 0xf3000000 ;  /* 0xf300000000087836 */ /* 0x000fe20000000000 */
[----:B------:R0:W1:Y:S04]  /*0150*/  MUFU.RSQ R3, R0 ;  /* 0x0000000000037308 */ /* 0x0000680000001400 */
[----:B------:R-:W-:-:S13]  /*0160*/  ISETP.GT.U32.AND P0, PT, R8, 0x727fffff, PT ;  /* 0x727fffff0800780c */ /* 0x000fda0003f04070 */
[----:B01----:R-:W-:Y:S05]  /*0170*/  @!P0 BRA `(.L_x_1) ;  /* 0x0000000000108947 */ /* 0x003fea0003800000 */
[----:B------:R-:W-:-:S07]  /*0180*/  MOV R10, 0x1a0 ;  /* 0x000001a0000a7802 */ /* 0x000fce0000000f00 */
[----:B------:R-:W-:Y:S05]  /*0190*/  CALL.REL.NOINC `($__internal_0_$__cuda_sm20_sqrt_rn_f32_slowpath) ;  /* 0x0000000000dc7944 */ /* 0x000fea0003c00000 */
[----:B------:R-:W-:Y:S01]  /*01a0*/  IMAD.MOV.U32 R6, RZ, RZ, R3 ;  /* 0x000000ffff067224 */ /* 0x000fe200078e0003 */
[----:B------:R-:W-:Y:S06]  /*01b0*/  BRA `(.L_x_2) ;  /* 0x0000000000107947 */ /* 0x000fec0003800000 */
.L_x_1:
[----:B------:R-:W-:Y:S01]  /*01c0*/  FMUL.FTZ R7, R0, R3 ;  /* 0x0000000300077220 */ /* 0x000fe20000410000 */
[----:B------:R-:W-:-:S03]  /*01d0*/  FMUL.FTZ R3, R3, 0.5 ;  /* 0x3f00000003037820 */ /* 0x000fc60000410000 */
[----:B------:R-:W-:-:S04]  /*01e0*/  FFMA R0, -R7, R7, R0 ;  /* 0x0000000707007223 */ /* 0x000fc80000000100 */
[----:B------:R-:W-:-:S07]  /*01f0*/  FFMA R6, R0, R3, R7 ;  /* 0x0000000300067223 */ /* 0x000fce0000000007 */
.L_x_2:
[----:B------:R-:W-:Y:S05]  /*0200*/  BSYNC.RECONVERGENT B0 ;  /* 0x0000000000007941 */ /* 0x000fea0003800200 */
.L_x_0:
[CC--:B------:R-:W-:Y:S01]  /*0210*/  FSETP.GT.AND P2, PT, |R4|.reuse, |R5|.reuse, PT ;  /* 0x400000050400720b */ /* 0x0c0fe20003f44200 */
[----:B------:R-:W-:Y:S03]  /*0220*/  BSSY.RECONVERGENT B0, `(.L_x_3) ;  /* 0x000000e000007945 */ /* 0x000fe60003800200 */
[----:B------:R-:W-:Y:S02]  /*0230*/  FSEL R3, |R4|, |R5|, P2 ;  /* 0x4000000504037208 */ /* 0x000fe40001000200 */
[----:B------:R-:W-:Y:S02]  /*0240*/  FSEL R0, |R5|, |R4|, P2 ;  /* 0x4000000405007208 */ /* 0x000fe40001000200 */
[----:B------:R-:W0:Y:S08]  /*0250*/  MUFU.RCP R8, R3 ;  /* 0x0000000300087308 */ /* 0x000e300000001000 */
[----:B------:R-:W1:Y:S01]  /*0260*/  FCHK P0, R0, R3 ;  /* 0x0000000300007302 */ /* 0x000e620000000000 */
[----:B0-----:R-:W-:-:S04]  /*0270*/  FFMA R7, -R3, R8, 1 ;  /* 0x3f80000003077423 */ /* 0x001fc80000000108 */
[----:B------:R-:W-:-:S04]  /*0280*/  FFMA R7, R8, R7, R8 ;  /* 0x0000000708077223 */ /* 0x000fc80000000008 */
[----:B------:R-:W-:-:S04]  /*0290*/  FFMA R8, R0, R7, RZ ;  /* 0x0000000700087223 */ /* 0x000fc800000000ff */
[----:B------:R-:W-:-:S04]  /*02a0*/  FFMA R9, -R3, R8, R0 ;  /* 0x0000000803097223 */ /* 0x000fc80000000100 */
[----:B------:R-:W-:Y:S01]  /*02b0*/  FFMA R7, R7, R9, R8 ;  /* 0x0000000907077223 */ /* 0x000fe20000000008 */
[----:B-1----:R-:W-:Y:S06]  /*02c0*/  @!P0 BRA `(.L_x_4) ;  /* 0x00000000000c8947 */ /* 0x002fec0003800000 */
[----:B------:R-:W-:-:S07]  /*02d0*/  MOV R8, 0x2f0 ;  /* 0x000002f000087802 */ /* 0x000fce0000000f00 */
[----:B------:R-:W-:Y:S05]  /*02e0*/  CALL.REL.NOINC `($__internal_1_$__cuda_sm3x_div_rn_noftz_f32_slowpath) ;  /* 0x0000000000e07944 */ /* 0x000fea0003c00000 */
[----:B------:R-:W-:-:S07]  /*02f0*/  IMAD.MOV.U32 R7, RZ, RZ, R0 ;  /* 0x000000ffff077224 */ /* 0x000fce00078e0000 */
.L_x_4:
[----:B------:R-:W-:Y:S05]  /*0300*/  BSYNC.RECONVERGENT B0 ;  /* 0x0000000000007941 */ /* 0x000fea0003800200 */
.L_x_3:
[----:B------:R-:W-:Y:S02]  /*0310*/  IMAD.MOV.U32 R9, RZ, RZ, 0x3b33710b ;  /* 0x3b33710bff097424 */ /* 0x000fe400078e00ff */
[----:B------:R-:W-:Y:S01]  /*0320*/  FMUL R0, R7, R7 ;  /* 0x0000000707007220 */ /* 0x000fe20000400000 */
[----:B------:R-:W-:Y:S01]  /*0330*/  HFMA2 R11, -RZ, RZ, 1.857421875, -1409 ;  /* 0x3f6ee581ff0b7431 */ /* 0x000fe200000001ff */
[C---:B------:R-:W-:Y:S02]  /*0340*/  ISETP.GE.AND P0, PT, R5.reuse, RZ, PT ;  /* 0x000000ff0500720c */ /* 0x040fe40003f06270 */
[C---:B------:R-:W-:Y:S01]  /*0350*/  FFMA R9, R0.reuse, R9, -0.015681877732276916504 ;  /* 0xbc80774800097423 */ /* 0x040fe20000000009 */
[C---:B------:R-:W-:Y:S01]  /*0360*/  FSETP.NEU.AND P3, PT, |R5|.reuse, |R4|, PT ;  /* 0x400000040500720b */ /* 0x040fe20003f6d200 */
[----:B------:R-:W-:Y:S01]  /*0370*/  FADD R5, |R5|, |R4| ;  /* 0x4000000405057221 */ /* 0x000fe20000000200 */
[----:B------:R-:W-:Y:S01]  /*0380*/  FSETP.NEU.AND P1, PT, R3, RZ, PT ;  /* 0x000000ff0300720b */ /* 0x000fe20003f2d000 */
[----:B------:R-:W-:Y:S01]  /*0390*/  FFMA R9, R0, R9, 0.042200751602649688721 ;  /* 0x3d2cdab200097423 */ /* 0x000fe20000000009 */
[----:B------:R-:W-:-:S03]  /*03a0*/  FSEL R10, R11, 1.8663789033889770508, P2 ;  /* 0x3feee5810b0a7808 */ /* 0x000fc60001000000 */
[----:B------:R-:W-:-:S04]  /*03b0*/  FFMA R9, R0, R9, -0.074792981147766113281 ;  /* 0xbd992d1000097423 */ /* 0x000fc80000000009 */
[----:B------:R-:W-:-:S04]  /*03c0*/  FFMA R9, R0, R9, 0.10640415549278259277 ;  /* 0x3dd9ea6c00097423 */ /* 0x000fc80000000009 */
[----:B------:R-:W-:-:S04]  /*03d0*/  FFMA R9, R0, R9, -0.14207722246646881104 ;  /* 0xbe117cb100097423 */ /* 0x000fc80000000009 */
[----:B------:R-:W-:-:S04]  /*03e0*/  FFMA R9, R0, R9, 0.19993925094604492188 ;  /* 0x3e4cbce000097423 */ /* 0x000fc80000000009 */
[----:B------:R-:W-:-:S04]  /*03f0*/  FFMA R9, R0, R9, -0.33333197236061096191 ;  /* 0xbeaaaa7d00097423 */ /* 0x000fc80000000009 */
[----:B------:R-:W-:Y:S02]  /*0400*/  FMUL R0, R0, R9 ;  /* 0x0000000900007220 */ /* 0x000fe40000400000 */
[----:B------:R-:W0:Y:S02]  /*0410*/  LDC.64 R8, c[0x0][0x380] ;  /* 0x0000e000ff087b82 */ /* 0x000e240000000a00 */
[----:B------:R-:W-:-:S04]  /*0420*/  FFMA R0, R0, R7, R7 ;  /* 0x0000000700007223 */ /* 0x000fc80000000007 */
[----:B------:R-:W-:-:S05]  /*0430*/  FFMA R7, R11, 1.6832555532455444336, -R0 ;  /* 0x3fd774eb0b077823 */ /* 0x000fca0000000800 */
[-C--:B------:R-:W-:Y:S02]  /*0440*/  FSEL R11, R7, R0.reuse, P2 ;  /* 0x00000000070b7208 */ /* 0x080fe40001000000 */
[----:B------:R-:W-:Y:S01]  /*0450*/  FSEL R7, R0, -R0, P2 ;  /* 0x8000000000077208 */ /* 0x000fe20001000000 */
[----:B------:R-:W-:-:S04]  /*0460*/  IMAD.MOV.U32 R0, RZ, RZ, 0x4016cbe4 ;  /* 0x4016cbe4ff007424 */ /* 0x000fc800078e00ff */
[----:B------:R-:W-:Y:S01]  /*0470*/  @!P0 FFMA R11, R10, 1.6832555532455444336, R7 ;  /* 0x3fd774eb0a0b8823 */ /* 0x000fe20000000007 */
[----:B------:R-:W-:Y:S02]  /*0480*/  @!P3 FSEL R11, R0, 0.78539818525314331055, !P0 ;  /* 0x3f490fdb000bb808 */ /* 0x000fe40004000000 */
[----:B------:R-:W-:Y:S02]  /*0490*/  @!P1 FSEL R11, RZ, 3.1415927410125732422, P0 ;  /* 0x40490fdbff0b9808 */ /* 0x000fe40000000000 */
[----:B------:R-:W-:Y:S01]  /*04a0*/  FSETP.NAN.AND P0, PT, R5, R5, PT ;  /* 0x000000050500720b */ /* 0x000fe20003f08000 */
[----:B0-----:R-:W-:Y:S01]  /*04b0*/  IMAD.WIDE R8, R2, 0x4, R8 ;  /* 0x0000000402087825 */ /* 0x001fe200078e0208 */
[----:B------:R-:W-:-:S04]  /*04c0*/  LOP3.LUT R4, R11, 0x80000000, R4, 0xb8, !PT ;  /* 0x800000000b047812 */ /* 0x000fc800078eb804 */
[----:B------:R-:W-:Y:S01]  /*04d0*/  FSEL R5, R5, R4, P0 ;  /* 0x0000000405057208 */ /* 0x000fe20000000000 */
[----:B------:R-:W-:Y:S04]  /*04e0*/  STG.E desc[UR4][R8.64], R6 ;  /* 0x0000000608007986 */ /* 0x000fe8000c101904 */
[----:B------:R-:W-:Y:S01]  /*04f0*/  STG.E desc[UR4][R8.64+0x4], R5 ;  /* 0x0000040508007986 */ /* 0x000fe2000c101904 */
[----:B------:R-:W-:Y:S05]  /*0500*/  EXIT ;  /* 0x000000000000794d */ /* 0x000fea0003800000 */
        .weak           $__internal_0_$__cuda_sm20_sqrt_rn_f32_slowpath
        .type           $__internal_0_$__cuda_sm20_sqrt_rn_f32_slowpath,@function
        .size           $__internal_0_$__cuda_sm20_sqrt_rn_f32_slowpath,($__internal_1_$__cuda_sm3x_div_rn_noftz_f32_slowpath - $__internal_0_$__cuda_sm20_sqrt_rn_f32_slowpath)
$__internal_0_$__cuda_sm20_sqrt_rn_f32_slowpath:
[----:B------:R-:W-:-:S13]  /*0510*/  LOP3.LUT P0, RZ, R0, 0x7fffffff, RZ, 0xc0, !PT ;  /* 0x7fffffff00ff7812 */ /* 0x000fda000780c0ff */
[----:B------:R-:W-:Y:S01]  /*0520*/  @!P0 IMAD.MOV.U32 R3, RZ, RZ, R0 ;  /* 0x000000ffff038224 */ /* 0x000fe200078e0000 */
[----:B------:R-:W-:Y:S06]  /*0530*/  @!P0 BRA `(.L_x_5) ;  /* 0x0000000000408947 */ /* 0x000fec0003800000 */
[----:B------:R-:W-:-:S13]  /*0540*/  FSETP.GEU.FTZ.AND P0, PT, R0, RZ, PT ;  /* 0x000000ff0000720b */ /* 0x000fda0003f1e000 */
[----:B------:R-:W-:Y:S01]  /*0550*/  @!P0 IMAD.MOV.U32 R3, RZ, RZ, 0x7fffffff ;  /* 0x7fffffffff038424 */ /* 0x000fe200078e00ff */
[----:B------:R-:W-:Y:S06]  /*0560*/  @!P0 BRA `(.L_x_5) ;  /* 0x0000000000348947 */ /* 0x000fec0003800000 */
[----:B------:R-:W-:-:S13]  /*0570*/  FSETP.GTU.FTZ.AND P0, PT, |R0|, +INF , PT ;  /* 0x7f8000000000780b */ /* 0x000fda0003f1c200 */
[----:B------:R-:W-:Y:S01]  /*0580*/  @P0 FADD.FTZ R3, R0, 1 ;  /* 0x3f80000000030421 */ /* 0x000fe20000010000 */
[----:B------:R-:W-:Y:S06]  /*0590*/  @P0 BRA `(.L_x_5) ;  /* 0x0000000000280947 */ /* 0x000fec0003800000 */
[----:B------:R-:W-:-:S13]  /*05a0*/  FSETP.NEU.FTZ.AND P0, PT, |R0|, +INF , PT ;  /* 0x7f8000000000780b */ /* 0x000fda0003f1d200 */
[----:B------:R-:W-:-:S04]  /*05b0*/  @P0 FFMA R6, R0, 1.84467440737095516160e+19, RZ ;  /* 0x5f80000000060823 */ /* 0x000fc800000000ff */
[----:B------:R-:W0:Y:S02]  /*05c0*/  @P0 MUFU.RSQ R3, R6 ;  /* 0x0000000600030308 */ /* 0x000e240000001400 */
[----:B0-----:R-:W-:Y:S01]  /*05d0*/  @P0 FMUL.FTZ R7, R6, R3 ;  /* 0x0000000306070220 */ /* 0x001fe20000410000 */
[----:B------:R-:W-:Y:S01]  /*05e0*/  @P0 FMUL.FTZ R9, R3, 0.5 ;  /* 0x3f00000003090820 */ /* 0x000fe20000410000 */
[----:B------:R-:W-:Y:S02]  /*05f0*/  @!P0 IMAD.MOV.U32 R3, RZ, RZ, R0 ;  /* 0x000000ffff038224 */ /* 0x000fe400078e0000 */
[----:B------:R-:W-:-:S04]  /*0600*/  @P0 FADD.FTZ R8, -R7, -RZ ;  /* 0x800000ff07080221 */ /* 0x000fc80000010100 */
[----:B------:R-:W-:-:S04]  /*0610*/  @P0 FFMA R8, R7, R8, R6 ;  /* 0x0000000807080223 */ /* 0x000fc80000000006 */
[----:B------:R-:W-:-:S04]  /*0620*/  @P0 FFMA R8, R8, R9, R7 ;  /* 0x0000000908080223 */ /* 0x000fc80000000007 */
[----:B------:R-:W-:-:S07]  /*0630*/  @P0 FMUL.FTZ R3, R8, 2.3283064365386962891e-10 ;  /* 0x2f80000008030820 */ /* 0x000fce0000410000 */
.L_x_5:
[----:B------:R-:W-:Y:S01]  /*0640*/  MOV R6, R10 ;  /* 0x0000000a00067202 */ /* 0x000fe20000000f00 */
[----:B------:R-:W-:-:S04]  /*0650*/  IMAD.MOV.U32 R7, RZ, RZ, 0x0 ;  /* 0x00000000ff077424 */ /* 0x000fc800078e00ff */
[----:B------:R-:W-:Y:S05]  /*0660*/  RET.REL.NODEC R6 `(complexToPolar) ;  /* 0xfffffff806647950 */ /* 0x000fea0003c3ffff */
        .weak           $__internal_1_$__cuda_sm3x_div_rn_noftz_f32_slowpath
        .type           $__internal_1_$__cuda_sm3x_div_rn_noftz_f32_slowpath,@function
        .size           $__internal_1_$__cuda_sm3x_div_rn_noftz_f32_slowpath,(.L_x_19 - $__internal_1_$__cuda_sm3x_div_rn_noftz_f32_slowpath)
$__internal_1_$__cuda_sm3x_div_rn_noftz_f32_slowpath:
[----:B------:R-:W-:Y:S01]  /*0670*/  SHF.R.U32.HI R9, RZ, 0x17, R3 ;  /* 0x00000017ff097819 */ /* 0x000fe20000011603 */
[----:B------:R-:W-:Y:S01]  /*0680*/  BSSY.RECONVERGENT B1, `(.L_x_6) ;  /* 0x0000064000017945 */ /* 0x000fe20003800200 */
[--C-:B------:R-:W-:Y:S01]  /*0690*/  SHF.R.U32.HI R7, RZ, 0x17, R0.reuse ;  /* 0x00000017ff077819 */ /* 0x100fe20000011600 */
[----:B------:R-:W-:Y:S01]  /*06a0*/  IMAD.MOV.U32 R11, RZ, RZ, R0 ;  /* 0x000000ffff0b7224 */ /* 0x000fe200078e0000 */
[----:B------:R-:W-:Y:S02]  /*06b0*/  LOP3.LUT R9, R9, 0xff, RZ, 0xc0, !PT ;  /* 0x000000ff09097812 */ /* 0x000fe400078ec0ff */
[----:B------:R-:W-:Y:S02]  /*06c0*/  LOP3.LUT R10, R7, 0xff, RZ, 0xc0, !PT ;  /* 0x000000ff070a7812 */ /* 0x000fe400078ec0ff */
[----:B------:R-:W-:Y:S01]  /*06d0*/  MOV R12, R3 ;  /* 0x00000003000c7202 */ /* 0x000fe20000000f00 */
[----:B------:R-:W-:Y:S02]  /*06e0*/  VIADD R14, R9, 0xffffffff ;  /* 0xffffffff090e7836 */ /* 0x000fe40000000000 */
[----:B------:R-:W-:-:S03]  /*06f0*/  VIADD R13, R10, 0xffffffff ;  /* 0xffffffff0a0d7836 */ /* 0x000fc60000000000 */
[----:B------:R-:W-:-:S04]  /*0700*/  ISETP.GT.U32.AND P0, PT, R14, 0xfd, PT ;  /* 0x000000fd0e00780c */ /* 0x000fc80003f04070 */
[----:B------:R-:W-:-:S13]  /*0710*/  ISETP.GT.U32.OR P0, PT, R13, 0xfd, P0 ;  /* 0x000000fd0d00780c */ /* 0x000fda0000704470 */
[----:B------:R-:W-:Y:S01]  /*0720*/  @!P0 IMAD.MOV.U32 R7, RZ, RZ, RZ ;  /* 0x000000ffff078224 */ /* 0x000fe200078e00ff */
[----:B------:R-:W-:Y:S06]  /*0730*/  @!P0 BRA `(.L_x_7) ;  /* 0x00000000005c8947 */ /* 0x000fec0003800000 */
[----:B------:R-:W-:Y:S02]  /*0740*/  FSETP.GTU.FTZ.AND P1, PT, |R3|, +INF , PT ;  /* 0x7f8000000300780b */ /* 0x000fe40003f3c200 */
[----:B------:R-:W-:-:S04]  /*0750*/  FSETP.GTU.FTZ.AND P0, PT, |R0|, +INF , PT ;  /* 0x7f8000000000780b */ /* 0x000fc80003f1c200 */
[----:B------:R-:W-:-:S13]  /*0760*/  PLOP3.LUT P0, PT, P0, P1, PT, 0xf8, 0x8f ;  /* 0x00000000008f781c */ /* 0x000fda0000703f70 */
[----:B------:R-:W-:Y:S05]  /*0770*/  @P0 BRA `(.L_x_8) ;  /* 0x00000004004c0947 */ /* 0x000fea0003800000 */
[----:B------:R-:W-:-:S13]  /*0780*/  LOP3.LUT P0, RZ, R12, 0x7fffffff, R11, 0xc8, !PT ;  /* 0x7fffffff0cff7812 */ /* 0x000fda000780c80b */
[----:B------:R-:W-:Y:S05]  /*0790*/  @!P0 BRA `(.L_x_9) ;  /* 0x00000004003c8947 */ /* 0x000fea0003800000 */
[C---:B------:R-:W-:Y:S02]  /*07a0*/  FSETP.NEU.FTZ.AND P3, PT, |R0|.reuse, +INF , PT ;  /* 0x7f8000000000780b */ /* 0x040fe40003f7d200 */
[----:B------:R-:W-:Y:S02]  /*07b0*/  FSETP.NEU.FTZ.AND P1, PT, |R3|, +INF , PT ;  /* 0x7f8000000300780b */ /* 0x000fe40003f3d200 */
[----:B------:R-:W-:-:S11]  /*07c0*/  FSETP.NEU.FTZ.AND P0, PT, |R0|, +INF , PT ;  /* 0x7f8000000000780b */ /* 0x000fd60003f1d200 */
[----:B------:R-:W-:Y:S05]  /*07d0*/  @!P1 BRA !P3, `(.L_x_9) ;  /* 0x00000004002c9947 */ /* 0x000fea0005800000 */
[----:B------:R-:W-:-:S04]  /*07e0*/  LOP3.LUT P3, RZ, R11, 0x7fffffff, RZ, 0xc0, !PT ;  /* 0x7fffffff0bff7812 */ /* 0x000fc8000786c0ff */
[----:B------:R-:W-:-:S13]  /*07f0*/  PLOP3.LUT P1, PT, P1, P3, PT, 0x2f, 0xf2 ;  /* 0x0000000000f2781c */ /* 0x000fda0000f26577 */
[----:B------:R-:W-:Y:S05]  /*0800*/  @P1 BRA `(.L_x_10) ;  /* 0x0000000400181947 */ /* 0x000fea0003800000 */
[----:B------:R-:W-:-:S04]  /*0810*/  LOP3.LUT P1, RZ, R12, 0x7fffffff, RZ, 0xc0, !PT ;  /* 0x7fffffff0cff7812 */ /* 0x000fc8000782c0ff */
[----:B------:R-:W-:-:S13]  /*0820*/  PLOP3.LUT P0, PT, P0, P1, PT, 0x2f, 0xf2 ;  /* 0x0000000000f2781c */ /* 0x000fda0000702577 */
[----:B------:R-:W-:Y:S05]  /*0830*/  @P0 BRA `(.L_x_11) ;  /* 0x0000000400000947 */ /* 0x000fea0003800000 */
[----:B------:R-:W-:Y:S02]  /*0840*/  ISETP.GE.AND P0, PT, R13, RZ, PT ;  /* 0x000000ff0d00720c */ /* 0x000fe40003f06270 */
[----:B------:R-:W-:-:S11]  /*0850*/  ISETP.GE.AND P1, PT, R14, RZ, PT ;  /* 0x000000ff0e00720c */ /* 0x000fd60003f26270 */
[----:B------:R-:W-:Y:S02]  /*0860*/  @P0 IMAD.MOV.U32 R7, RZ, RZ, RZ ;  /* 0x000000ffff070224 */ /* 0x000fe400078e00ff */
[----:B------:R-:W-:Y:S01]  /*0870*/  @!P0 FFMA R11, R0, 1.84467440737095516160e+19, RZ ;  /* 0x5f800000000b8823 */ /* 0x000fe200000000ff */
[----:B------:R-:W-:Y:S02]  /*0880*/  @!P0 IMAD.MOV.U32 R7, RZ, RZ, -0x40 ;  /* 0xffffffc0ff078424 */ /* 0x000fe400078e00ff */
[----:B------:R-:W-:-:S03]  /*0890*/  @!P1 FFMA R12, R3, 1.84467440737095516160e+19, RZ ;  /* 0x5f800000030c9823 */ /* 0x000fc600000000ff */
[----:B------:R-:W-:-:S07]  /*08a0*/  @!P1 IADD3 R7, PT, PT, R7, 0x40, RZ ;  /* 0x0000004007079810 */ /* 0x000fce0007ffe0ff */
.L_x_7:
[----:B------:R-:W-:Y:S01]  /*08b0*/  LEA R13, R9, 0xc0800000, 0x17 ;  /* 0xc0800000090d7811 */ /* 0x000fe200078eb8ff */
[----:B------:R-:W-:Y:S01]  /*08c0*/  VIADD R10, R10, 0xffffff81 ;  /* 0xffffff810a0a7836 */ /* 0x000fe20000000000 */
[----:B------:R-:W-:Y:S03]  /*08d0*/  BSSY.RECONVERGENT B2, `(.L_x_12) ;  /* 0x0000035000027945 */ /* 0x000fe60003800200 */
[----:B------:R-:W-:Y:S02]  /*08e0*/  IMAD.IADD R13, R12, 0x1, -R13 ;  /* 0x000000010c0d7824 */ /* 0x000fe400078e0a0d */
[C---:B------:R-:W-:Y:S01]  /*08f0*/  IMAD R0, R10.reuse, -0x800000, R11 ;  /* 0xff8000000a007824 */ /* 0x040fe200078e020b */
[----:B------:R-:W-:Y:S01]  /*0900*/  IADD3 R10, PT, PT, R10, 0x7f, -R9 ;  /* 0x0000007f0a0a7810 */ /* 0x000fe20007ffe809 */
[----:B------:R-:W0:Y:S01]  /*0910*/  MUFU.RCP R12, R13 ;  /* 0x0000000d000c7308 */ /* 0x000e220000001000 */
[----:B------:R-:W-:-:S03]  /*0920*/  FADD.FTZ R15, -R13, -RZ ;  /* 0x800000ff0d0f7221 */ /* 0x000fc60000010100 */
[----:B------:R-:W-:Y:S02]  /*0930*/  IMAD.IADD R10, R10, 0x1, R7 ;  /* 0x000000010a0a7824 */ /* 0x000fe400078e0207 */
[----:B0-----:R-:W-:-:S04]  /*0940*/  FFMA R17, R12, R15, 1 ;  /* 0x3f8000000c117423 */ /* 0x001fc8000000000f */
[----:B------:R-:W-:-:S04]  /*0950*/  FFMA R14, R12, R17, R12 ;  /* 0x000000110c0e7223 */ /* 0x000fc8000000000c */
[----:B------:R-:W-:-:S04]  /*0960*/  FFMA R11, R0, R14, RZ ;  /* 0x0000000e000b7223 */ /* 0x000fc800000000ff */
[----:B------:R-:W-:-:S04]  /*0970*/  FFMA R12, R15, R11, R0 ;  /* 0x0000000b0f0c7223 */ /* 0x000fc80000000000 */
[----:B------:R-:W-:-:S04]  /*0980*/  FFMA R11, R14, R12, R11 ;  /* 0x0000000c0e0b7223 */ /* 0x000fc8000000000b */
[----:B------:R-:W-:-:S04]  /*0990*/  FFMA R12, R15, R11, R0 ;  /* 0x0000000b0f0c7223 */ /* 0x000fc80000000000 */
[----:B------:R-:W-:-:S05]  /*09a0*/  FFMA R0, R14, R12, R11 ;  /* 0x0000000c0e007223 */ /* 0x000fca000000000b */
[----:B------:R-:W-:-:S04]  /*09b0*/  SHF.R.U32.HI R9, RZ, 0x17, R0 ;  /* 0x00000017ff097819 */ /* 0x000fc80000011600 */
[----:B------:R-:W-:-:S04]  /*09c0*/  LOP3.LUT R9, R9, 0xff, RZ, 0xc0, !PT ;  /* 0x000000ff09097812 */ /* 0x000fc800078ec0ff */
[----:B------:R-:W-:-:S05]  /*09d0*/  IADD3 R13, PT, PT, R9, R10, RZ ;  /* 0x0000000a090d7210 */ /* 0x000fca0007ffe0ff */
[----:B------:R-:W-:-:S05]  /*09e0*/  VIADD R7, R13, 0xffffffff ;  /* 0xffffffff0d077836 */ /* 0x000fca0000000000 */
[----:B------:R-:W-:-:S13]  /*09f0*/  ISETP.GE.U32.AND P0, PT, R7, 0xfe, PT ;  /* 0x000000fe0700780c */ /* 0x000fda0003f06070 */
[----:B------:R-:W-:Y:S05]  /*0a00*/  @!P0 BRA `(.L_x_13) ;  /* 0x0000000000808947 */ /* 0x000fea0003800000 */
[----:B------:R-:W-:-:S13]  /*0a10*/  ISETP.GT.AND P0, PT, R13, 0xfe, PT ;  /* 0x000000fe0d00780c */ /* 0x000fda0003f04270 */
[----:B------:R-:W-:Y:S05]  /*0a20*/  @P0 BRA `(.L_x_14) ;  /* 0x00000000006c0947 */ /* 0x000fea0003800000 */
[----:B------:R-:W-:-:S13]  /*0a30*/  ISETP.GE.AND P0, PT, R13, 0x1, PT ;  /* 0x000000010d00780c */ /* 0x000fda0003f06270 */
[----:B------:R-:W-:Y:S05]  /*0a40*/  @P0 BRA `(.L_x_15) ;  /* 0x0000000000740947 */ /* 0x000fea0003800000 */
[----:B------:R-:W-:Y:S02]  /*0a50*/  ISETP.GE.AND P0, PT, R13, -0x18, PT ;  /* 0xffffffe80d00780c */ /* 0x000fe40003f06270 */
[----:B------:R-:W-:-:S11]  /*0a60*/  LOP3.LUT R0, R0, 0x80000000, RZ, 0xc0, !PT ;  /* 0x8000000000007812 */ /* 0x000fd600078ec0ff */
[----:B------:R-:W-:Y:S05]  /*0a70*/  @!P0 BRA `(.L_x_15) ;  /* 0x0000000000688947 */ /* 0x000fea0003800000 */
[CCC-:B------:R-:W-:Y:S01]  /*0a80*/  FFMA.RZ R7, R14.reuse, R12.reuse, R11.reuse ;  /* 0x0000000c0e077223 */ /* 0x1c0fe2000000c00b */
[CCC-:B------:R-:W-:Y:S01]  /*0a90*/  FFMA.RM R10, R14.reuse, R12.reuse, R11.reuse ;  /* 0x0000000c0e0a7223 */ /* 0x1c0fe2000000400b */
[C---:B------:R-:W-:Y:S02]  /*0aa0*/  ISETP.NE.AND P3, PT, R13.reuse, RZ, PT ;  /* 0x000000ff0d00720c */ /* 0x040fe40003f65270 */
[----:B------:R-:W-:Y:S02]  /*0ab0*/  ISETP.NE.AND P1, PT, R13, RZ, PT ;  /* 0x000000ff0d00720c */ /* 0x000fe40003f25270 */
[----:B------:R-:W-:Y:S01]  /*0ac0*/  LOP3.LUT R9, R7, 0x7fffff, RZ, 0xc0, !PT ;  /* 0x007fffff07097812 */ /* 0x000fe200078ec0ff */
[----:B------:R-:W-:Y:S01]  /*0ad0*/  FFMA.RP R7, R14, R12, R11 ;  /* 0x0000000c0e077223 */ /* 0x000fe2000000800b */
[----:B------:R-:W-:Y:S02]  /*0ae0*/  VIADD R12, R13, 0x20 ;  /* 0x000000200d0c7836 */ /* 0x000fe40000000000 */
[----:B------:R-:W-:Y:S01]  /*0af0*/  LOP3.LUT R9, R9, 0x800000, RZ, 0xfc, !PT ;  /* 0x0080000009097812 */ /* 0x000fe200078efcff */
[----:B------:R-:W-:Y:S01]  /*0b00*/  IMAD.MOV R11, RZ, RZ, -R13 ;  /* 0x000000ffff0b7224 */ /* 0x000fe200078e0a0d */
[----:B------:R-:W-:-:S02]  /*0b10*/  FSETP.NEU.FTZ.AND P0, PT, R7, R10, PT ;  /* 0x0000000a0700720b */ /* 0x000fc40003f1d000 */
[----:B------:R-:W-:Y:S02]  /*0b20*/  SHF.L.U32 R12, R9, R12, RZ ;  /* 0x0000000c090c7219 */ /* 0x000fe400000006ff */
[----:B------:R-:W-:Y:S02]  /*0b30*/  SEL R10, R11, RZ, P3 ;  /* 0x000000ff0b0a7207 */ /* 0x000fe40001800000 */
[----:B------:R-:W-:Y:S02]  /*0b40*/  ISETP.NE.AND P1, PT, R12, RZ, P1 ;  /* 0x000000ff0c00720c */ /* 0x000fe40000f25270 */
[----:B------:R-:W-:Y:S02]  /*0b50*/  SHF.R.U32.HI R10, RZ, R10, R9 ;  /* 0x0000000aff0a7219 */ /* 0x000fe40000011609 */
[----:B------:R-:W-:Y:S02]  /*0b60*/  PLOP3.LUT P0, PT, P0, P1, PT, 0xf8, 0x8f ;  /* 0x00000000008f781c */ /* 0x000fe40000703f70 */
[----:B------:R-:W-:-:S02]  /*0b70*/  SHF.R.U32.HI R12, RZ, 0x1, R10 ;  /* 0x00000001ff0c7819 */ /* 0x000fc4000001160a */
[----:B------:R-:W-:-:S04]  /*0b80*/  SEL R7, RZ, 0x1, !P0 ;  /* 0x00000001ff077807 */ /* 0x000fc80004000000 */
[----:B------:R-:W-:-:S04]  /*0b90*/  LOP3.LUT R7, R7, 0x1, R12, 0xf8, !PT ;  /* 0x0000000107077812 */ /* 0x000fc800078ef80c */
[----:B------:R-:W-:-:S04]  /*0ba0*/  LOP3.LUT R7, R7, R10, RZ, 0xc0, !PT ;  /* 0x0000000a07077212 */ /* 0x000fc800078ec0ff */
[----:B------:R-:W-:-:S04]  /*0bb0*/  IADD3 R7, PT, PT, R12, R7, RZ ;  /* 0x000000070c077210 */ /* 0x000fc80007ffe0ff */
[----:B------:R-:W-:Y:S01]  /*0bc0*/  LOP3.LUT R0, R7, R0, RZ, 0xfc, !PT ;  /* 0x0000000007007212 */ /* 0x000fe200078efcff */
[----:B------:R-:W-:Y:S06]  /*0bd0*/  BRA `(.L_x_15) ;  /* 0x0000000000107947 */ /* 0x000fec0003800000 */
.L_x_14:
[----:B------:R-:W-:-:S04]  /*0be0*/  LOP3.LUT R0, R0, 0x80000000, RZ, 0xc0, !PT ;  /* 0x8000000000007812 */ /* 0x000fc800078ec0ff */
[----:B------:R-:W-:Y:S01]  /*0bf0*/  LOP3.LUT R0, R0, 0x7f800000, RZ, 0xfc, !PT ;  /* 0x7f80000000007812 */ /* 0x000fe200078efcff */
[----:B------:R-:W-:Y:S06]  /*0c00*/  BRA `(.L_x_15) ;  /* 0x0000000000047947 */ /* 0x000fec0003800000 */
.L_x_13:
[----:B------:R-:W-:-:S07]  /*0c10*/  IMAD R0, R10, 0x800000, R0 ;  /* 0x008000000a007824 */ /* 0x000fce00078e0200 */
.L_x_15:
[----:B------:R-:W-:Y:S05]  /*0c20*/  BSYNC.RECONVERGENT B2 ;  /* 0x0000000000027941 */ /* 0x000fea0003800200 */
.L_x_12:
[----:B------:R-:W-:Y:S05]  /*0c30*/  BRA `(.L_x_16) ;  /* 0x0000000000207947 */ /* 0x000fea0003800000 */
.L_x_11:
[----:B------:R-:W-:-:S04]  /*0c40*/  LOP3.LUT R0, R12, 0x80000000, R11, 0x48, !PT ;  /* 0x800000000c007812 */ /* 0x000fc800078e480b */
[----:B------:R-:W-:Y:S01]  /*0c50*/  LOP3.LUT R0, R0, 0x7f800000, RZ, 0xfc, !PT ;  /* 0x7f80000000007812 */ /* 0x000fe200078efcff */
[----:B------:R-:W-:Y:S06]  /*0c60*/  BRA `(.L_x_16) ;  /* 0x0000000000147947 */ /* 0x000fec0003800000 */
.L_x_10:
[----:B------:R-:W-:Y:S01]  /*0c70*/  LOP3.LUT R0, R12, 0x80000000, R11, 0x48, !PT ;  /* 0x800000000c007812 */ /* 0x000fe200078e480b */
[----:B------:R-:W-:Y:S06]  /*0c80*/  BRA `(.L_x_16) ;  /* 0x00000000000c7947 */ /* 0x000fec0003800000 */
.L_x_9:
[----:B------:R-:W0:Y:S01]  /*0c90*/  MUFU.RSQ R0, -QNAN ;  /* 0xffc0000000007908 */ /* 0x000e220000001400 */
[----:B------:R-:W-:Y:S05]  /*0ca0*/  BRA `(.L_x_16) ;  /* 0x0000000000047947 */ /* 0x000fea0003800000 */
.L_x_8:
[----:B------:R-:W-:-:S07]  /*0cb0*/  FADD.FTZ R0, R0, R3 ;  /* 0x0000000300007221 */ /* 0x000fce0000010000 */
.L_x_16:
[----:B------:R-:W-:Y:S05]  /*0cc0*/  BSYNC.RECONVERGENT B1 ;  /* 0x0000000000017941 */ /* 0x000fea0003800200 */
.L_x_6:
[----:B------:R-:W-:-:S04]  /*0cd0*/  IMAD.MOV.U32 R9, RZ, RZ, 0x0 ;  /* 0x00000000ff097424 */ /* 0x000fc800078e00ff */
[----:B0-----:R-:W-:Y:S05]  /*0ce0*/  RET.REL.NODEC R8 `(complexToPolar) ;  /* 0xfffffff008c47950 */ /* 0x001fea0003c3ffff */
.L_x_17:
[----:B------:R-:W-:-:S00]  /*0cf0*/  BRA `(.L_x_17) ;  /* 0xfffffffc00fc7947 */ /* 0x000fc0000383ffff */
[----:B------:R-:W-:-:S00]  /*0d00*/  NOP ;  /* 0x0000000000007918 */ /* 0x000fc00000000000 */
[----:B------:R-:W-:-:S00]  /*0d10*/  NOP ;  /* 0x0000000000007918 */ /* 0x000fc00000000000 */
[----:B------:R-:W-:-:S00]  /*0d20*/  NOP ;  /* 0x0000000000007918 */ /* 0x000fc00000000000 */
[----:B------:R-:W-:-:S00]  /*0d30*/  NOP ;  /* 0x0000000000007918 */ /* 0x000fc00000000000 */
[----:B------:R-:W-:-:S00]  /*0d40*/  NOP ;  /* 0x0000000000007918 */ /* 0x000fc00000000000 */
[----:B------:R-:W-:-:S00]  /*0d50*/  NOP ;  /* 0x0000000000007918 */ /* 0x000fc00000000000 */
[----:B------:R-:W-:-:S00]  /*0d60*/  NOP ;  /* 0x0000000000007918 */ /* 0x000fc00000000000 */
[----:B------:R-:W-:-:S00]  /*0d70*/  NOP ;  /* 0x0000000000007918 */ /* 0x000fc00000000000 */
.L_x_19:


//--------------------- .nv.shared.reserved.0     --------------------------
	.section	.nv.shared.reserved.0,"aw",@nobits
	.weak		__nv_reservedSMEM_offset_0_alias
	.size		__nv_reservedSMEM_offset_0_alias, 0, 64
	.other		__nv_reservedSMEM_offset_0_alias,@"STO_CUDA_RESERVED_SHARED STV_DEFAULT"
__nv_reservedSMEM_offset_0_alias:
	.zero		0
	.zero		64


//--------------------- .nv.constant0.complexToPolar --------------------------
	.section	.nv.constant0.complexToPolar,"a",@progbits
	.sectionflags	@""
	.align	4
.nv.constant0.complexToPolar:
	.zero		916


//--------------------- SYMBOLS --------------------------

	.type		.nv.reservedSmem.offset0,@object
	.size		.nv.reservedSmem.offset0,0x4
